//
// Generated by NVIDIA NVVM Compiler
//
// Compiler Build ID: CL-36424714
// Cuda compilation tools, release 13.0, V13.0.88
// Based on NVVM 20.0.0
//

.version 9.0
.target sm_100
.address_size 64

	// .globl	_Z10stencil_1dPiS_i

.visible .entry _Z10stencil_1dPiS_i(
	.param .u64 .ptr .align 1 _Z10stencil_1dPiS_i_param_0,
	.param .u64 .ptr .align 1 _Z10stencil_1dPiS_i_param_1,
	.param .u32 _Z10stencil_1dPiS_i_param_2
)
{
	.reg .pred 	%p<2>;
	.reg .b32 	%r<21>;
	.reg .b64 	%rd<8>;

	ld.param.u64 	%rd1, [_Z10stencil_1dPiS_i_param_0];
	ld.param.u64 	%rd2, [_Z10stencil_1dPiS_i_param_1];
	ld.param.u32 	%r2, [_Z10stencil_1dPiS_i_param_2];
	mov.u32 	%r3, %ctaid.x;
	mov.u32 	%r4, %ntid.x;
	mov.u32 	%r5, %tid.x;
	mad.lo.s32 	%r1, %r3, %r4, %r5;
	setp.ge.s32 	%p1, %r1, %r2;
	@%p1 bra 	$L__BB0_2;
	cvta.to.global.u64 	%rd3, %rd1;
	cvta.to.global.u64 	%rd4, %rd2;
	mul.wide.s32 	%rd5, %r1, 4;
	add.s64 	%rd6, %rd4, %rd5;
	ld.global.u32 	%r6, [%rd6];
	add.s64 	%rd7, %rd3, %rd5;
	ld.global.u32 	%r7, [%rd7];
	add.s32 	%r8, %r6, %r7;
	st.global.u32 	[%rd6], %r8;
	ld.global.u32 	%r9, [%rd7+4];
	add.s32 	%r10, %r8, %r9;
	st.global.u32 	[%rd6], %r10;
	ld.global.u32 	%r11, [%rd7+8];
	add.s32 	%r12, %r10, %r11;
	st.global.u32 	[%rd6], %r12;
	ld.global.u32 	%r13, [%rd7+12];
	add.s32 	%r14, %r12, %r13;
	st.global.u32 	[%rd6], %r14;
	ld.global.u32 	%r15, [%rd7+16];
	add.s32 	%r16, %r14, %r15;
	st.global.u32 	[%rd6], %r16;
	ld.global.u32 	%r17, [%rd7+20];
	add.s32 	%r18, %r16, %r17;
	st.global.u32 	[%rd6], %r18;
	ld.global.u32 	%r19, [%rd7+24];
	add.s32 	%r20, %r18, %r19;
	st.global.u32 	[%rd6], %r20;
$L__BB0_2:
	ret;

}


// ===== COMPILED SASS (sm_100) =====

	.target	sm_100

	.elftype	@"ET_EXEC"


//--------------------- .note.nv.tkinfo           --------------------------
	.section	.note.nv.tkinfo,"",@"SHT_NOTE"
	.sectionflags	@"SHF_NOTE_NV_TKINFO"
	.tkinfo
        /*0018*/ 	.word	0x00000002
        /*0030*/ 	.string	""
        /*0030*/ 	.string	"ptxas"
        /*0030*/ 	.string	"Cuda compilation tools, release 13.0, V13.0.88"
        /*0030*/ 	.string	"Build cuda_13.0.r13.0/compiler.36424714_0"
        /*0030*/ 	.string	"-arch sm_100 -m 64 "



//--------------------- .note.nv.cuinfo           --------------------------
	.section	.note.nv.cuinfo,"",@"SHT_NOTE"
	.sectionflags	@"SHF_NOTE_NV_CUINFO"
        /*0018*/ 	.short	0x0002
        /*001a*/ 	.short	0x0064
        /*001c*/ 	.short	0x0082
	.zero		2


//--------------------- .nv.info                  --------------------------
	.section	.nv.info,"",@"SHT_CUDA_INFO"
	.align	4


	//----- nvinfo : EIATTR_REGCOUNT
	.align		4
        /*0000*/ 	.byte	0x04, 0x2f
        /*0002*/ 	.short	(.L_1 - .L_0)
	.align		4
.L_0:
        /*0004*/ 	.word	index@(_Z10stencil_1dPiS_i)
        /*0008*/ 	.word	0x00000010


	//----- nvinfo : EIATTR_FRAME_SIZE
	.align		4
.L_1:
        /*000c*/ 	.byte	0x04, 0x11
        /*000e*/ 	.short	(.L_3 - .L_2)
	.align		4
.L_2:
        /*0010*/ 	.word	index@(_Z10stencil_1dPiS_i)
        /*0014*/ 	.word	0x00000000


	//----- nvinfo : EIATTR_MIN_STACK_SIZE
	.align		4
.L_3:
        /*0018*/ 	.byte	0x04, 0x12
        /*001a*/ 	.short	(.L_5 - .L_4)
	.align		4
.L_4:
        /*001c*/ 	.word	index@(_Z10stencil_1dPiS_i)
        /*0020*/ 	.word	0x00000000
.L_5:


//--------------------- .nv.compat                --------------------------
	.section	.nv.compat,"",@"SHT_CUDA_COMPAT_INFO"
	.align	4
        /*0000*/ 	.byte	0x02, 0x09, 0x00, 0x00, 0x02, 0x02, 0x01, 0x00, 0x02, 0x05, 0x05, 0x00, 0x03, 0x07, 0x01, 0x01
        /*0010*/ 	.byte	0x02, 0x03, 0x00, 0x00, 0x02, 0x06, 0x01, 0x00, 0x04, 0x0b, 0x08, 0x00, 0x09, 0x00, 0x00, 0x00
        /*0020*/ 	.byte	0x00, 0x00, 0x00, 0x00


//--------------------- .nv.info._Z10stencil_1dPiS_i --------------------------
	.section	.nv.info._Z10stencil_1dPiS_i,"",@"SHT_CUDA_INFO"
	.sectionflags	@""
	.align	4


	//----- nvinfo : EIATTR_CUDA_API_VERSION
	.align		4
        /*0000*/ 	.byte	0x04, 0x37
        /*0002*/ 	.short	(.L_7 - .L_6)
.L_6:
        /*0004*/ 	.word	0x00000082


	//----- nvinfo : EIATTR_KPARAM_INFO
	.align		4
.L_7:
        /*0008*/ 	.byte	0x04, 0x17
        /*000a*/ 	.short	(.L_9 - .L_8)
.L_8:
        /*000c*/ 	.word	0x00000000
        /*0010*/ 	.short	0x0002
        /*0012*/ 	.short	0x0010
        /*0014*/ 	.byte	0x00, 0xf0, 0x11, 0x00


	//----- nvinfo : EIATTR_KPARAM_INFO
	.align		4
.L_9:
        /*0018*/ 	.byte	0x04, 0x17
        /*001a*/ 	.short	(.L_11 - .L_10)
.L_10:
        /*001c*/ 	.word	0x00000000
        /*0020*/ 	.short	0x0001
        /*0022*/ 	.short	0x0008
        /*0024*/ 	.byte	0x00, 0xf5, 0x21, 0x00


	//----- nvinfo : EIATTR_KPARAM_INFO
	.align		4
.L_11:
        /*0028*/ 	.byte	0x04, 0x17
        /*002a*/ 	.short	(.L_13 - .L_12)
.L_12:
        /*002c*/ 	.word	0x00000000
        /*0030*/ 	.short	0x0000
        /*0032*/ 	.short	0x0000
        /*0034*/ 	.byte	0x00, 0xf5, 0x21, 0x00


	//----- nvinfo : EIATTR_SPARSE_MMA_MASK
	.align		4
.L_13:
        /*0038*/ 	.byte	0x03, 0x50
        /*003a*/ 	.short	0x0000


	//----- nvinfo : EIATTR_MAXREG_COUNT
	.align		4
        /*003c*/ 	.byte	0x03, 0x1b
        /*003e*/ 	.short	0x00ff


	//----- nvinfo : EIATTR_MERCURY_ISA_VERSION
	.align		4
        /*0040*/ 	.byte	0x03, 0x5f
        /*0042*/ 	.short	0x0101


	//----- nvinfo : EIATTR_VRC_CTA_INIT_COUNT
	.align		4
        /*0044*/ 	.byte	0x02, 0x4a
	.zero		1
	.zero		1


	//----- nvinfo : EIATTR_EXIT_INSTR_OFFSETS
	.align		4
        /*0048*/ 	.byte	0x04, 0x1c
        /*004a*/ 	.short	(.L_15 - .L_14)


	//   ....[0]....
.L_14:
        /*004c*/ 	.word	0x00000070


	//   ....[1]....
        /*0050*/ 	.word	0x00000230


	//----- nvinfo : EIATTR_CBANK_PARAM_SIZE
	.align		4
.L_15:
        /*0054*/ 	.byte	0x03, 0x19
        /*0056*/ 	.short	0x0014


	//----- nvinfo : EIATTR_PARAM_CBANK
	.align		4
        /*0058*/ 	.byte	0x04, 0x0a
        /*005a*/ 	.short	(.L_17 - .L_16)
	.align		4
.L_16:
        /*005c*/ 	.word	index@(.nv.constant0._Z10stencil_1dPiS_i)
        /*0060*/ 	.short	0x0380
        /*0062*/ 	.short	0x0014


	//----- nvinfo : EIATTR_SW_WAR
	.align		4
.L_17:
        /*0064*/ 	.byte	0x04, 0x36
        /*0066*/ 	.short	(.L_19 - .L_18)
.L_18:
        /*0068*/ 	.word	0x00000008
.L_19:


//--------------------- .nv.callgraph             --------------------------
	.section	.nv.callgraph,"",@"SHT_CUDA_CALLGRAPH"
	.align	4
	.sectionentsize	8
	.align		4
        /*0000*/ 	.word	0x00000000
	.align		4
        /*0004*/ 	.word	0xffffffff
	.align		4
        /*0008*/ 	.word	0x00000000
	.align		4
        /*000c*/ 	.word	0xfffffffe
	.align		4
        /*0010*/ 	.word	0x00000000
	.align		4
        /*0014*/ 	.word	0xfffffffd
	.align		4
        /*0018*/ 	.word	0x00000000
	.align		4
        /*001c*/ 	.word	0xfffffffc


//--------------------- .text._Z10stencil_1dPiS_i --------------------------
	.section	.text._Z10stencil_1dPiS_i,"ax",@progbits
	.align	128
        .global         _Z10stencil_1dPiS_i
        .type           _Z10stencil_1dPiS_i,@function
        .size           _Z10stencil_1dPiS_i,(.L_x_1 - _Z10stencil_1dPiS_i)
        .other          _Z10stencil_1dPiS_i,@"STO_CUDA_ENTRY STV_DEFAULT"
_Z10stencil_1dPiS_i:
.text._Z10stencil_1dPiS_i:
[----:B------:R-:W-:Y:S01]  /*0000*/  LDC R1, c[0x0][0x37c] ;  /* 0x0000df00ff017b82 */ /* 0x000fe20000000800 */
[----:B------:R-:W0:Y:S07]  /*0010*/  S2R R0, SR_TID.X ;  /* 0x0000000000007919 */ /* 0x000e2e0000002100 */
[----:B------:R-:W0:Y:S01]  /*0020*/  S2UR UR4, SR_CTAID.X ;  /* 0x00000000000479c3 */ /* 0x000e220000002500 */
[----:B------:R-:W1:Y:S07]  /*0030*/  LDCU UR5, c[0x0][0x390] ;  /* 0x00007200ff0577ac */ /* 0x000e6e0008000800 */
[----:B------:R-:W0:Y:S02]  /*0040*/  LDC R7, c[0x0][0x360] ;  /* 0x0000d800ff077b82 */ /* 0x000e240000000800 */
[----:B0-----:R-:W-:-:S05]  /*0050*/  IMAD R7, R7, UR4, R0 ;  /* 0x0000000407077c24 */ /* 0x001fca000f8e0200 */
[----:B-1----:R-:W-:-:S13]  /*0060*/  ISETP.GE.AND P0, PT, R7, UR5, PT ;  /* 0x0000000507007c0c */ /* 0x002fda000bf06270 */
[----:B------:R-:W-:Y:S05]  /*0070*/  @P0 EXIT ;  /* 0x000000000000094d */ /* 0x000fea0003800000 */
[----:B------:R-:W0:Y:S01]  /*0080*/  LDC.64 R2, c[0x0][0x388] ;  /* 0x0000e200ff027b82 */ /* 0x000e220000000a00 */
[----:B------:R-:W1:Y:S07]  /*0090*/  LDCU.64 UR4, c[0x0][0x358] ;  /* 0x00006b00ff0477ac */ /* 0x000e6e0008000a00 */
[----:B------:R-:W2:Y:S01]  /*00a0*/  LDC.64 R4, c[0x0][0x380] ;  /* 0x0000e000ff047b82 */ /* 0x000ea20000000a00 */
[----:B0-----:R-:W-:-:S05]  /*00b0*/  IMAD.WIDE R2, R7, 0x4, R2 ;  /* 0x0000000407027825 */ /* 0x001fca00078e0202 */
[----:B-1----:R-:W3:Y:S01]  /*00c0*/  LDG.E R0, desc[UR4][R2.64] ;  /* 0x0000000402007981 */ /* 0x002ee2000c1e1900 */
[----:B--2---:R-:W-:-:S05]  /*00d0*/  IMAD.WIDE R4, R7, 0x4, R4 ;  /* 0x0000000407047825 */ /* 0x004fca00078e0204 */
[----:B------:R-:W3:Y:S02]  /*00e0*/  LDG.E R7, desc[UR4][R4.64] ;  /* 0x0000000404077981 */ /* 0x000ee4000c1e1900 */
[----:B---3--:R-:W-:-:S05]  /*00f0*/  IADD3 R7, PT, PT, R0, R7, RZ ;  /* 0x0000000700077210 */ /* 0x008fca0007ffe0ff */
[----:B------:R0:W-:Y:S04]  /*0100*/  STG.E desc[UR4][R2.64], R7 ;  /* 0x0000000702007986 */ /* 0x0001e8000c101904 */
[----:B------:R-:W2:Y:S02]  /*0110*/  LDG.E R0, desc[UR4][R4.64+0x4] ;  /* 0x0000040404007981 */ /* 0x000ea4000c1e1900 */
[----:B--2---:R-:W-:-:S05]  /*0120*/  IADD3 R9, PT, PT, R7, R0, RZ ;  /* 0x0000000007097210 */ /* 0x004fca0007ffe0ff */
[----:B------:R1:W-:Y:S04]  /*0130*/  STG.E desc[UR4][R2.64], R9 ;  /* 0x0000000902007986 */ /* 0x0003e8000c101904 */
[----:B------:R-:W2:Y:S02]  /*0140*/  LDG.E R0, desc[UR4][R4.64+0x8] ;  /* 0x0000080404007981 */ /* 0x000ea4000c1e1900 */
[----:B--2---:R-:W-:-:S05]  /*0150*/  IMAD.IADD R11, R9, 0x1, R0 ;  /* 0x00000001090b7824 */ /* 0x004fca00078e0200 */
[----:B------:R2:W-:Y:S04]  /*0160*/  STG.E desc[UR4][R2.64], R11 ;  /* 0x0000000b02007986 */ /* 0x0005e8000c101904 */
[----:B------:R-:W3:Y:S02]  /*0170*/  LDG.E R0, desc[UR4][R4.64+0xc] ;  /* 0x00000c0404007981 */ /* 0x000ee4000c1e1900 */
[----:B---3--:R-:W-:-:S05]  /*0180*/  IADD3 R13, PT, PT, R11, R0, RZ ;  /* 0x000000000b0d7210 */ /* 0x008fca0007ffe0ff */
[----:B------:R-:W-:Y:S04]  /*0190*/  STG.E desc[UR4][R2.64], R13 ;  /* 0x0000000d02007986 */ /* 0x000fe8000c101904 */
[----:B------:R-:W0:Y:S02]  /*01a0*/  LDG.E R0, desc[UR4][R4.64+0x10] ;  /* 0x0000100404007981 */ /* 0x000e24000c1e1900 */
[----:B0-----:R-:W-:-:S05]  /*01b0*/  IMAD.IADD R7, R13, 0x1, R0 ;  /* 0x000000010d077824 */ /* 0x001fca00078e0200 */
[----:B------:R-:W-:Y:S04]  /*01c0*/  STG.E desc[UR4][R2.64], R7 ;  /* 0x0000000702007986 */ /* 0x000fe8000c101904 */
[----:B------:R-:W1:Y:S02]  /*01d0*/  LDG.E R0, desc[UR4][R4.64+0x14] ;  /* 0x0000140404007981 */ /* 0x000e64000c1e1900 */
[----:B-1----:R-:W-:-:S05]  /*01e0*/  IADD3 R9, PT, PT, R7, R0, RZ ;  /* 0x0000000007097210 */ /* 0x002fca0007ffe0ff */
[----:B------:R-:W-:Y:S04]  /*01f0*/  STG.E desc[UR4][R2.64], R9 ;  /* 0x0000000902007986 */ /* 0x000fe8000c101904 */
[----:B------:R-:W2:Y:S02]  /*0200*/  LDG.E R0, desc[UR4][R4.64+0x18] ;  /* 0x0000180404007981 */ /* 0x000ea4000c1e1900 */
[----:B--2---:R-:W-:-:S05]  /*0210*/  IADD3 R11, PT, PT, R9, R0, RZ ;  /* 0x00000000090b7210 */ /* 0x004fca0007ffe0ff */
[----:B------:R-:W-:Y:S01]  /*0220*/  STG.E desc[UR4][R2.64], R11 ;  /* 0x0000000b02007986 */ /* 0x000fe2000c101904 */
[----:B------:R-:W-:Y:S05]  /*0230*/  EXIT ;  /* 0x000000000000794d */ /* 0x000fea0003800000 */
.L_x_0:
[----:B------:R-:W-:-:S00]  /*0240*/  BRA `(.L_x_0) ;  /* 0xfffffffc00fc7947 */ /* 0x000fc0000383ffff */
[----:B------:R-:W-:-:S00]  /*0250*/  NOP ;  /* 0x0000000000007918 */ /* 0x000fc00000000000 */
        /* <DEDUP_REMOVED lines=10> */
.L_x_1:


//--------------------- .nv.shared.reserved.0     --------------------------
	.section	.nv.shared.reserved.0,"aw",@nobits
	.weak		__nv_reservedSMEM_offset_0_alias
	.size		__nv_reservedSMEM_offset_0_alias, 0, 64
	.other		__nv_reservedSMEM_offset_0_alias,@"STO_CUDA_RESERVED_SHARED STV_DEFAULT"
__nv_reservedSMEM_offset_0_alias:
	.zero		0
	.zero		64


//--------------------- .nv.constant0._Z10stencil_1dPiS_i --------------------------
	.section	.nv.constant0._Z10stencil_1dPiS_i,"a",@progbits
	.sectionflags	@""
	.align	4
.nv.constant0._Z10stencil_1dPiS_i:
	.zero		916


//--------------------- SYMBOLS --------------------------

	.type		.nv.reservedSmem.offset0,@object
	.size		.nv.reservedSmem.offset0,0x4
